//
// Generated by NVIDIA NVVM Compiler
//
// Compiler Build ID: CL-36424714
// Cuda compilation tools, release 13.0, V13.0.88
// Based on NVVM 20.0.0
//

.version 9.0
.target sm_100
.address_size 64

	// .globl	_Z23measure_initial_latencyPViPyii
.global .align 4 .b8 precalc_xorwow_matrix[102400];
.global .align 4 .b8 precalc_xorwow_offset_matrix[102400];
.global .align 4 .b8 mrg32k3aM1[2304];
.global .align 4 .b8 mrg32k3aM2[2304];
.global .align 4 .b8 mrg32k3aM1SubSeq[2016];
.global .align 4 .b8 mrg32k3aM2SubSeq[2016];
.global .align 4 .b8 mrg32k3aM1Seq[2304];
.global .align 4 .b8 mrg32k3aM2Seq[2304];
.const .align 8 .b8 __cr_lgamma_table[72];

.visible .entry _Z23measure_initial_latencyPViPyii(
	.param .u64 .ptr .align 1 _Z23measure_initial_latencyPViPyii_param_0,
	.param .u64 .ptr .align 1 _Z23measure_initial_latencyPViPyii_param_1,
	.param .u32 _Z23measure_initial_latencyPViPyii_param_2,
	.param .u32 _Z23measure_initial_latencyPViPyii_param_3
)
{
	.reg .b32 	%r<5>;
	.reg .b64 	%rd<14>;

	ld.param.u64 	%rd3, [_Z23measure_initial_latencyPViPyii_param_0];
	ld.param.u64 	%rd4, [_Z23measure_initial_latencyPViPyii_param_1];
	ld.param.u32 	%r1, [_Z23measure_initial_latencyPViPyii_param_2];
	ld.param.u32 	%r2, [_Z23measure_initial_latencyPViPyii_param_3];
	cvta.to.global.u64 	%rd5, %rd4;
	cvta.to.global.u64 	%rd6, %rd3;
	mul.wide.s32 	%rd7, %r1, 4;
	add.s64 	%rd8, %rd6, %rd7;
	ld.volatile.global.u32 	%r3, [%rd8];
	// begin inline asm
	mov.u64 	%rd1, %clock64;
	// end inline asm
	mul.wide.s32 	%rd9, %r2, 4;
	add.s64 	%rd10, %rd8, %rd9;
	ld.volatile.global.u32 	%r4, [%rd10];
	// begin inline asm
	mov.u64 	%rd2, %clock64;
	// end inline asm
	sub.s64 	%rd11, %rd2, %rd1;
	mul.wide.s32 	%rd12, %r1, 8;
	add.s64 	%rd13, %rd5, %rd12;
	st.global.u64 	[%rd13], %rd11;
	ret;

}
	// .globl	_Z24measure_repeated_latencyPViPyi
.visible .entry _Z24measure_repeated_latencyPViPyi(
	.param .u64 .ptr .align 1 _Z24measure_repeated_latencyPViPyi_param_0,
	.param .u64 .ptr .align 1 _Z24measure_repeated_latencyPViPyi_param_1,
	.param .u32 _Z24measure_repeated_latencyPViPyi_param_2
)
{
	.reg .pred 	%p<2>;
	.reg .b32 	%r<22>;
	.reg .b64 	%rd<59>;

	ld.param.u64 	%rd5, [_Z24measure_repeated_latencyPViPyi_param_0];
	ld.param.u64 	%rd6, [_Z24measure_repeated_latencyPViPyi_param_1];
	ld.param.u32 	%r4, [_Z24measure_repeated_latencyPViPyi_param_2];
	cvta.to.global.u64 	%rd7, %rd6;
	cvta.to.global.u64 	%rd8, %rd5;
	mul.wide.s32 	%rd9, %r4, 4;
	add.s64 	%rd1, %rd8, %rd9;
	add.s64 	%rd58, %rd7, 64;
	mov.b32 	%r21, 0;
$L__BB1_1:
	// begin inline asm
	mov.u64 	%rd10, %clock64;
	// end inline asm
	ld.volatile.global.u32 	%r5, [%rd1];
	// begin inline asm
	mov.u64 	%rd11, %clock64;
	// end inline asm
	sub.s64 	%rd42, %rd11, %rd10;
	st.global.u64 	[%rd58+-64], %rd42;
	// begin inline asm
	mov.u64 	%rd12, %clock64;
	// end inline asm
	ld.volatile.global.u32 	%r6, [%rd1];
	// begin inline asm
	mov.u64 	%rd13, %clock64;
	// end inline asm
	sub.s64 	%rd43, %rd13, %rd12;
	st.global.u64 	[%rd58+-56], %rd43;
	// begin inline asm
	mov.u64 	%rd14, %clock64;
	// end inline asm
	ld.volatile.global.u32 	%r7, [%rd1];
	// begin inline asm
	mov.u64 	%rd15, %clock64;
	// end inline asm
	sub.s64 	%rd44, %rd15, %rd14;
	st.global.u64 	[%rd58+-48], %rd44;
	// begin inline asm
	mov.u64 	%rd16, %clock64;
	// end inline asm
	ld.volatile.global.u32 	%r8, [%rd1];
	// begin inline asm
	mov.u64 	%rd17, %clock64;
	// end inline asm
	sub.s64 	%rd45, %rd17, %rd16;
	st.global.u64 	[%rd58+-40], %rd45;
	// begin inline asm
	mov.u64 	%rd18, %clock64;
	// end inline asm
	ld.volatile.global.u32 	%r9, [%rd1];
	// begin inline asm
	mov.u64 	%rd19, %clock64;
	// end inline asm
	sub.s64 	%rd46, %rd19, %rd18;
	st.global.u64 	[%rd58+-32], %rd46;
	// begin inline asm
	mov.u64 	%rd20, %clock64;
	// end inline asm
	ld.volatile.global.u32 	%r10, [%rd1];
	// begin inline asm
	mov.u64 	%rd21, %clock64;
	// end inline asm
	sub.s64 	%rd47, %rd21, %rd20;
	st.global.u64 	[%rd58+-24], %rd47;
	// begin inline asm
	mov.u64 	%rd22, %clock64;
	// end inline asm
	ld.volatile.global.u32 	%r11, [%rd1];
	// begin inline asm
	mov.u64 	%rd23, %clock64;
	// end inline asm
	sub.s64 	%rd48, %rd23, %rd22;
	st.global.u64 	[%rd58+-16], %rd48;
	// begin inline asm
	mov.u64 	%rd24, %clock64;
	// end inline asm
	ld.volatile.global.u32 	%r12, [%rd1];
	// begin inline asm
	mov.u64 	%rd25, %clock64;
	// end inline asm
	sub.s64 	%rd49, %rd25, %rd24;
	st.global.u64 	[%rd58+-8], %rd49;
	// begin inline asm
	mov.u64 	%rd26, %clock64;
	// end inline asm
	ld.volatile.global.u32 	%r13, [%rd1];
	// begin inline asm
	mov.u64 	%rd27, %clock64;
	// end inline asm
	sub.s64 	%rd50, %rd27, %rd26;
	st.global.u64 	[%rd58], %rd50;
	// begin inline asm
	mov.u64 	%rd28, %clock64;
	// end inline asm
	ld.volatile.global.u32 	%r14, [%rd1];
	// begin inline asm
	mov.u64 	%rd29, %clock64;
	// end inline asm
	sub.s64 	%rd51, %rd29, %rd28;
	st.global.u64 	[%rd58+8], %rd51;
	// begin inline asm
	mov.u64 	%rd30, %clock64;
	// end inline asm
	ld.volatile.global.u32 	%r15, [%rd1];
	// begin inline asm
	mov.u64 	%rd31, %clock64;
	// end inline asm
	sub.s64 	%rd52, %rd31, %rd30;
	st.global.u64 	[%rd58+16], %rd52;
	// begin inline asm
	mov.u64 	%rd32, %clock64;
	// end inline asm
	ld.volatile.global.u32 	%r16, [%rd1];
	// begin inline asm
	mov.u64 	%rd33, %clock64;
	// end inline asm
	sub.s64 	%rd53, %rd33, %rd32;
	st.global.u64 	[%rd58+24], %rd53;
	// begin inline asm
	mov.u64 	%rd34, %clock64;
	// end inline asm
	ld.volatile.global.u32 	%r17, [%rd1];
	// begin inline asm
	mov.u64 	%rd35, %clock64;
	// end inline asm
	sub.s64 	%rd54, %rd35, %rd34;
	st.global.u64 	[%rd58+32], %rd54;
	// begin inline asm
	mov.u64 	%rd36, %clock64;
	// end inline asm
	ld.volatile.global.u32 	%r18, [%rd1];
	// begin inline asm
	mov.u64 	%rd37, %clock64;
	// end inline asm
	sub.s64 	%rd55, %rd37, %rd36;
	st.global.u64 	[%rd58+40], %rd55;
	// begin inline asm
	mov.u64 	%rd38, %clock64;
	// end inline asm
	ld.volatile.global.u32 	%r19, [%rd1];
	// begin inline asm
	mov.u64 	%rd39, %clock64;
	// end inline asm
	sub.s64 	%rd56, %rd39, %rd38;
	st.global.u64 	[%rd58+48], %rd56;
	// begin inline asm
	mov.u64 	%rd40, %clock64;
	// end inline asm
	ld.volatile.global.u32 	%r20, [%rd1];
	// begin inline asm
	mov.u64 	%rd41, %clock64;
	// end inline asm
	sub.s64 	%rd57, %rd41, %rd40;
	st.global.u64 	[%rd58+56], %rd57;
	add.s32 	%r21, %r21, 16;
	add.s64 	%rd58, %rd58, 128;
	setp.ne.s32 	%p1, %r21, 10000;
	@%p1 bra 	$L__BB1_1;
	ret;

}


// ===== COMPILED SASS (sm_100) =====

	.target	sm_100

	.elftype	@"ET_EXEC"


//--------------------- .note.nv.tkinfo           --------------------------
	.section	.note.nv.tkinfo,"",@"SHT_NOTE"
	.sectionflags	@"SHF_NOTE_NV_TKINFO"
	.tkinfo
        /*0018*/ 	.word	0x00000002
        /*0030*/ 	.string	""
        /*0030*/ 	.string	"ptxas"
        /*0030*/ 	.string	"Cuda compilation tools, release 13.0, V13.0.88"
        /*0030*/ 	.string	"Build cuda_13.0.r13.0/compiler.36424714_0"
        /*0030*/ 	.string	"-arch sm_100 -m 64 "



//--------------------- .note.nv.cuinfo           --------------------------
	.section	.note.nv.cuinfo,"",@"SHT_NOTE"
	.sectionflags	@"SHF_NOTE_NV_CUINFO"
        /*0018*/ 	.short	0x0002
        /*001a*/ 	.short	0x0064
        /*001c*/ 	.short	0x0082
	.zero		2


//--------------------- .nv.info                  --------------------------
	.section	.nv.info,"",@"SHT_CUDA_INFO"
	.align	4


	//----- nvinfo : EIATTR_REGCOUNT
	.align		4
        /*0000*/ 	.byte	0x04, 0x2f
        /*0002*/ 	.short	(.L_10 - .L_9)
	.align		4
.L_9:
        /*0004*/ 	.word	index@(_Z23measure_initial_latencyPViPyii)
        /*0008*/ 	.word	0x0000000c


	//----- nvinfo : EIATTR_FRAME_SIZE
	.align		4
.L_10:
        /*000c*/ 	.byte	0x04, 0x11
        /*000e*/ 	.short	(.L_12 - .L_11)
	.align		4
.L_11:
        /*0010*/ 	.word	index@(_Z23measure_initial_latencyPViPyii)
        /*0014*/ 	.word	0x00000000


	//----- nvinfo : EIATTR_REGCOUNT
	.align		4
.L_12:
        /*0018*/ 	.byte	0x04, 0x2f
        /*001a*/ 	.short	(.L_14 - .L_13)
	.align		4
.L_13:
        /*001c*/ 	.word	index@(_Z24measure_repeated_latencyPViPyi)
        /*0020*/ 	.word	0x0000000c


	//----- nvinfo : EIATTR_FRAME_SIZE
	.align		4
.L_14:
        /*0024*/ 	.byte	0x04, 0x11
        /*0026*/ 	.short	(.L_16 - .L_15)
	.align		4
.L_15:
        /*0028*/ 	.word	index@(_Z24measure_repeated_latencyPViPyi)
        /*002c*/ 	.word	0x00000000


	//----- nvinfo : EIATTR_MIN_STACK_SIZE
	.align		4
.L_16:
        /*0030*/ 	.byte	0x04, 0x12
        /*0032*/ 	.short	(.L_18 - .L_17)
	.align		4
.L_17:
        /*0034*/ 	.word	index@(_Z24measure_repeated_latencyPViPyi)
        /*0038*/ 	.word	0x00000000


	//----- nvinfo : EIATTR_MIN_STACK_SIZE
	.align		4
.L_18:
        /*003c*/ 	.byte	0x04, 0x12
        /*003e*/ 	.short	(.L_20 - .L_19)
	.align		4
.L_19:
        /*0040*/ 	.word	index@(_Z23measure_initial_latencyPViPyii)
        /*0044*/ 	.word	0x00000000
.L_20:


//--------------------- .nv.compat                --------------------------
	.section	.nv.compat,"",@"SHT_CUDA_COMPAT_INFO"
	.align	4
        /*0000*/ 	.byte	0x02, 0x09, 0x00, 0x00, 0x02, 0x02, 0x01, 0x00, 0x02, 0x05, 0x05, 0x00, 0x03, 0x07, 0x01, 0x01
        /*0010*/ 	.byte	0x02, 0x03, 0x00, 0x00, 0x02, 0x06, 0x01, 0x00, 0x04, 0x0b, 0x08, 0x00, 0x09, 0x00, 0x00, 0x00
        /*0020*/ 	.byte	0x00, 0x00, 0x00, 0x00


//--------------------- .nv.info._Z24measure_repeated_latencyPViPyi --------------------------
	.section	.nv.info._Z24measure_repeated_latencyPViPyi,"",@"SHT_CUDA_INFO"
	.sectionflags	@""
	.align	4


	//----- nvinfo : EIATTR_CUDA_API_VERSION
	.align		4
        /*0000*/ 	.byte	0x04, 0x37
        /*0002*/ 	.short	(.L_22 - .L_21)
.L_21:
        /*0004*/ 	.word	0x00000082


	//----- nvinfo : EIATTR_KPARAM_INFO
	.align		4
.L_22:
        /*0008*/ 	.byte	0x04, 0x17
        /*000a*/ 	.short	(.L_24 - .L_23)
.L_23:
        /*000c*/ 	.word	0x00000000
        /*0010*/ 	.short	0x0002
        /*0012*/ 	.short	0x0010
        /*0014*/ 	.byte	0x00, 0xf0, 0x11, 0x00


	//----- nvinfo : EIATTR_KPARAM_INFO
	.align		4
.L_24:
        /*0018*/ 	.byte	0x04, 0x17
        /*001a*/ 	.short	(.L_26 - .L_25)
.L_25:
        /*001c*/ 	.word	0x00000000
        /*0020*/ 	.short	0x0001
        /*0022*/ 	.short	0x0008
        /*0024*/ 	.byte	0x00, 0xf5, 0x21, 0x00


	//----- nvinfo : EIATTR_KPARAM_INFO
	.align		4
.L_26:
        /*0028*/ 	.byte	0x04, 0x17
        /*002a*/ 	.short	(.L_28 - .L_27)
.L_27:
        /*002c*/ 	.word	0x00000000
        /*0030*/ 	.short	0x0000
        /*0032*/ 	.short	0x0000
        /*0034*/ 	.byte	0x00, 0xf5, 0x21, 0x00


	//----- nvinfo : EIATTR_SPARSE_MMA_MASK
	.align		4
.L_28:
        /*0038*/ 	.byte	0x03, 0x50
        /*003a*/ 	.short	0x0000


	//----- nvinfo : EIATTR_MAXREG_COUNT
	.align		4
        /*003c*/ 	.byte	0x03, 0x1b
        /*003e*/ 	.short	0x00ff


	//----- nvinfo : EIATTR_MERCURY_ISA_VERSION
	.align		4
        /*0040*/ 	.byte	0x03, 0x5f
        /*0042*/ 	.short	0x0101


	//----- nvinfo : EIATTR_VRC_CTA_INIT_COUNT
	.align		4
        /*0044*/ 	.byte	0x02, 0x4a
	.zero		1
	.zero		1


	//----- nvinfo : EIATTR_EXIT_INSTR_OFFSETS
	.align		4
        /*0048*/ 	.byte	0x04, 0x1c
        /*004a*/ 	.short	(.L_30 - .L_29)


	//   ....[0]....
.L_29:
        /*004c*/ 	.word	0x00000720


	//----- nvinfo : EIATTR_CBANK_PARAM_SIZE
	.align		4
.L_30:
        /*0050*/ 	.byte	0x03, 0x19
        /*0052*/ 	.short	0x0014


	//----- nvinfo : EIATTR_PARAM_CBANK
	.align		4
        /*0054*/ 	.byte	0x04, 0x0a
        /*0056*/ 	.short	(.L_32 - .L_31)
	.align		4
.L_31:
        /*0058*/ 	.word	index@(.nv.constant0._Z24measure_repeated_latencyPViPyi)
        /*005c*/ 	.short	0x0380
        /*005e*/ 	.short	0x0014


	//----- nvinfo : EIATTR_SW_WAR
	.align		4
.L_32:
        /*0060*/ 	.byte	0x04, 0x36
        /*0062*/ 	.short	(.L_34 - .L_33)
.L_33:
        /*0064*/ 	.word	0x00000008
.L_34:


//--------------------- .nv.info._Z23measure_initial_latencyPViPyii --------------------------
	.section	.nv.info._Z23measure_initial_latencyPViPyii,"",@"SHT_CUDA_INFO"
	.sectionflags	@""
	.align	4


	//----- nvinfo : EIATTR_CUDA_API_VERSION
	.align		4
        /*0000*/ 	.byte	0x04, 0x37
        /*0002*/ 	.short	(.L_36 - .L_35)
.L_35:
        /*0004*/ 	.word	0x00000082


	//----- nvinfo : EIATTR_KPARAM_INFO
	.align		4
.L_36:
        /*0008*/ 	.byte	0x04, 0x17
        /*000a*/ 	.short	(.L_38 - .L_37)
.L_37:
        /*000c*/ 	.word	0x00000000
        /*0010*/ 	.short	0x0003
        /*0012*/ 	.short	0x0014
        /*0014*/ 	.byte	0x00, 0xf0, 0x11, 0x00


	//----- nvinfo : EIATTR_KPARAM_INFO
	.align		4
.L_38:
        /*0018*/ 	.byte	0x04, 0x17
        /*001a*/ 	.short	(.L_40 - .L_39)
.L_39:
        /*001c*/ 	.word	0x00000000
        /*0020*/ 	.short	0x0002
        /*0022*/ 	.short	0x0010
        /*0024*/ 	.byte	0x00, 0xf0, 0x11, 0x00


	//----- nvinfo : EIATTR_KPARAM_INFO
	.align		4
.L_40:
        /*0028*/ 	.byte	0x04, 0x17
        /*002a*/ 	.short	(.L_42 - .L_41)
.L_41:
        /*002c*/ 	.word	0x00000000
        /*0030*/ 	.short	0x0001
        /*0032*/ 	.short	0x0008
        /*0034*/ 	.byte	0x00, 0xf5, 0x21, 0x00


	//----- nvinfo : EIATTR_KPARAM_INFO
	.align		4
.L_42:
        /*0038*/ 	.byte	0x04, 0x17
        /*003a*/ 	.short	(.L_44 - .L_43)
.L_43:
        /*003c*/ 	.word	0x00000000
        /*0040*/ 	.short	0x0000
        /*0042*/ 	.short	0x0000
        /*0044*/ 	.byte	0x00, 0xf5, 0x21, 0x00


	//----- nvinfo : EIATTR_SPARSE_MMA_MASK
	.align		4
.L_44:
        /*0048*/ 	.byte	0x03, 0x50
        /*004a*/ 	.short	0x0000


	//----- nvinfo : EIATTR_MAXREG_COUNT
	.align		4
        /*004c*/ 	.byte	0x03, 0x1b
        /*004e*/ 	.short	0x00ff


	//----- nvinfo : EIATTR_MERCURY_ISA_VERSION
	.align		4
        /*0050*/ 	.byte	0x03, 0x5f
        /*0052*/ 	.short	0x0101


	//----- nvinfo : EIATTR_VRC_CTA_INIT_COUNT
	.align		4
        /*0054*/ 	.byte	0x02, 0x4a
	.zero		1
	.zero		1


	//----- nvinfo : EIATTR_EXIT_INSTR_OFFSETS
	.align		4
        /*0058*/ 	.byte	0x04, 0x1c
        /*005a*/ 	.short	(.L_46 - .L_45)


	//   ....[0]....
.L_45:
        /*005c*/ 	.word	0x000000f0


	//----- nvinfo : EIATTR_CBANK_PARAM_SIZE
	.align		4
.L_46:
        /*0060*/ 	.byte	0x03, 0x19
        /*0062*/ 	.short	0x0018


	//----- nvinfo : EIATTR_PARAM_CBANK
	.align		4
        /*0064*/ 	.byte	0x04, 0x0a
        /*0066*/ 	.short	(.L_48 - .L_47)
	.align		4
.L_47:
        /*0068*/ 	.word	index@(.nv.constant0._Z23measure_initial_latencyPViPyii)
        /*006c*/ 	.short	0x0380
        /*006e*/ 	.short	0x0018


	//----- nvinfo : EIATTR_SW_WAR
	.align		4
.L_48:
        /*0070*/ 	.byte	0x04, 0x36
        /*0072*/ 	.short	(.L_50 - .L_49)
.L_49:
        /*0074*/ 	.word	0x00000008
.L_50:


//--------------------- .nv.callgraph             --------------------------
	.section	.nv.callgraph,"",@"SHT_CUDA_CALLGRAPH"
	.align	4
	.sectionentsize	8
	.align		4
        /*0000*/ 	.word	0x00000000
	.align		4
        /*0004*/ 	.word	0xffffffff
	.align		4
        /*0008*/ 	.word	0x00000000
	.align		4
        /*000c*/ 	.word	0xfffffffe
	.align		4
        /*0010*/ 	.word	0x00000000
	.align		4
        /*0014*/ 	.word	0xfffffffd
	.align		4
        /*0018*/ 	.word	0x00000000
	.align		4
        /*001c*/ 	.word	0xfffffffc


//--------------------- .nv.constant4             --------------------------
	.section	.nv.constant4,"a",@progbits
	.align	8
	.align		8
.nv.constant4:
        /*0000*/ 	.dword	precalc_xorwow_matrix
	.align		8
        /*0008*/ 	.dword	precalc_xorwow_offset_matrix
	.align		8
        /*0010*/ 	.dword	mrg32k3aM1
	.align		8
        /*0018*/ 	.dword	mrg32k3aM2
	.align		8
        /*0020*/ 	.dword	mrg32k3aM1SubSeq
	.align		8
        /*0028*/ 	.dword	mrg32k3aM2SubSeq
	.align		8
        /*0030*/ 	.dword	mrg32k3aM1Seq
	.align		8
        /*0038*/ 	.dword	mrg32k3aM2Seq


//--------------------- .nv.constant3             --------------------------
	.section	.nv.constant3,"a",@progbits
	.align	8
.nv.constant3:
	.type		__cr_lgamma_table,@object
	.size		__cr_lgamma_table,(.L_8 - __cr_lgamma_table)
__cr_lgamma_table:
        /*0000*/ 	.byte	0x00, 0x00, 0x00, 0x00, 0x00, 0x00, 0x00, 0x00, 0x00, 0x00, 0x00, 0x00, 0x00, 0x00, 0x00, 0x00
        /*0010*/ 	.byte	0xef, 0x39, 0xfa, 0xfe, 0x42, 0x2e, 0xe6, 0x3f, 0x02, 0x20, 0x2a, 0xfa, 0x0b, 0xab, 0xfc, 0x3f
        /*0020*/ 	.byte	0xf9, 0x2c, 0x92, 0x7c, 0xa7, 0x6c, 0x09, 0x40, 0xc9, 0x79, 0x44, 0x3c, 0x64, 0x26, 0x13, 0x40
        /*0030*/ 	.byte	0xca, 0x01, 0xcf, 0x3a, 0x27, 0x51, 0x1a, 0x40, 0x30, 0xcc, 0x2d, 0xf3, 0xe1, 0x0c, 0x21, 0x40
        /*0040*/ 	.byte	0x0d, 0xb7, 0xfc, 0x82, 0x8e, 0x35, 0x25, 0x40
.L_8:


//--------------------- .text._Z24measure_repeated_latencyPViPyi --------------------------
	.section	.text._Z24measure_repeated_latencyPViPyi,"ax",@progbits
	.align	128
        .global         _Z24measure_repeated_latencyPViPyi
        .type           _Z24measure_repeated_latencyPViPyi,@function
        .size           _Z24measure_repeated_latencyPViPyi,(.L_x_3 - _Z24measure_repeated_latencyPViPyi)
        .other          _Z24measure_repeated_latencyPViPyi,@"STO_CUDA_ENTRY STV_DEFAULT"
_Z24measure_repeated_latencyPViPyi:
.text._Z24measure_repeated_latencyPViPyi:
[----:B------:R-:W-:Y:S01]  /*0000*/  LDC R1, c[0x0][0x37c] ;  /* 0x0000df00ff017b82 */ /* 0x000fe20000000800 */
[----:B------:R-:W0:Y:S07]  /*0010*/  LDCU.64 UR4, c[0x0][0x388] ;  /* 0x00007100ff0477ac */ /* 0x000e2e0008000a00 */
[----:B------:R-:W1:Y:S01]  /*0020*/  LDC R3, c[0x0][0x390] ;  /* 0x0000e400ff037b82 */ /* 0x000e620000000800 */
[----:B------:R-:W2:Y:S07]  /*0030*/  LDCU.64 UR6, c[0x0][0x358] ;  /* 0x00006b00ff0677ac */ /* 0x000eae0008000a00 */
[----:B------:R-:W1:Y:S01]  /*0040*/  LDC.64 R4, c[0x0][0x380] ;  /* 0x0000e000ff047b82 */ /* 0x000e620000000a00 */
[----:B0-----:R-:W-:-:S04]  /*0050*/  UIADD3 UR4, UP0, UPT, UR4, 0x40, URZ ;  /* 0x0000004004047890 */ /* 0x001fc8000ff1e0ff */
[----:B------:R-:W-:Y:S02]  /*0060*/  UIADD3.X UR5, UPT, UPT, URZ, UR5, URZ, UP0, !UPT ;  /* 0x00000005ff057290 */ /* 0x000fe400087fe4ff */
[----:B------:R-:W-:Y:S01]  /*0070*/  IMAD.U32 R0, RZ, RZ, UR4 ;  /* 0x00000004ff007e24 */ /* 0x000fe2000f8e00ff */
[----:B------:R-:W-:-:S03]  /*0080*/  UMOV UR4, URZ ;  /* 0x000000ff00047c82 */ /* 0x000fc60008000000 */
[----:B------:R-:W-:Y:S02]  /*0090*/  IMAD.U32 R9, RZ, RZ, UR5 ;  /* 0x00000005ff097e24 */ /* 0x000fe4000f8e00ff */
[----:B-12---:R-:W-:-:S07]  /*00a0*/  IMAD.WIDE R4, R3, 0x4, R4 ;  /* 0x0000000403047825 */ /* 0x006fce00078e0204 */
.L_x_0:
[----:B0-----:R-:W-:Y:S02]  /*00b0*/  IMAD.MOV.U32 R2, RZ, RZ, R0 ;  /* 0x000000ffff027224 */ /* 0x001fe400078e0000 */
[----:B------:R-:W-:Y:S01]  /*00c0*/  IMAD.MOV.U32 R3, RZ, RZ, R9 ;  /* 0x000000ffff037224 */ /* 0x000fe200078e0009 */
[----:B------:R-:W-:Y:S01]  /*00d0*/  CS2R R6, SR_CLOCKLO ;  /* 0x0000000000067805 */ /* 0x000fe20000015000 */
[----:B------:R0:W2:Y:S01]  /*00e0*/  LDG.E.STRONG.SYS R0, desc[UR6][R4.64] ;  /* 0x0000000604007981 */ /* 0x0000a2000c1f5900 */
[----:B------:R-:W-:-:S06]  /*00f0*/  CS2R R8, SR_CLOCKLO ;  /* 0x0000000000087805 */ /* 0x000fcc0000015000 */
[----:B------:R-:W-:-:S05]  /*0100*/  IADD3 R6, P0, PT, -R6, R8, RZ ;  /* 0x0000000806067210 */ /* 0x000fca0007f1e1ff */
[----:B------:R-:W-:-:S05]  /*0110*/  IMAD.X R7, R9, 0x1, ~R7, P0 ;  /* 0x0000000109077824 */ /* 0x000fca00000e0e07 */
[----:B------:R1:W-:Y:S02]  /*0120*/  STG.E.64 desc[UR6][R2.64+-0x40], R6 ;  /* 0xffffc00602007986 */ /* 0x0003e4000c101b06 */
[----:B-1----:R-:W-:Y:S02]  /*0130*/  CS2R R6, SR_CLOCKLO ;  /* 0x0000000000067805 */ /* 0x002fe40000015000 */
[----:B--2---:R0:W2:Y:S01]  /*0140*/  LDG.E.STRONG.SYS R0, desc[UR6][R4.64] ;  /* 0x0000000604007981 */ /* 0x0040a2000c1f5900 */
        /* <DEDUP_REMOVED lines=85> */
[----:B------:R-:W-:Y:S01]  /*06a0*/  IADD3 R6, P0, PT, -R6, R8, RZ ;  /* 0x0000000806067210 */ /* 0x000fe20007f1e1ff */
[----:B------:R-:W-:-:S04]  /*06b0*/  UIADD3 UR4, UPT, UPT, UR4, 0x10, URZ ;  /* 0x0000001004047890 */ /* 0x000fc8000fffe0ff */
[----:B------:R-:W-:Y:S01]  /*06c0*/  IMAD.X R7, R9, 0x1, ~R7, P0 ;  /* 0x0000000109077824 */ /* 0x000fe200000e0e07 */
[----:B------:R-:W-:Y:S01]  /*06d0*/  UISETP.NE.AND UP0, UPT, UR4, 0x2710, UPT ;  /* 0x000027100400788c */ /* 0x000fe2000bf05270 */
[----:B--2---:R-:W-:-:S03]  /*06e0*/  IADD3 R0, P0, PT, R2, 0x80, RZ ;  /* 0x0000008002007810 */ /* 0x004fc60007f1e0ff */
[----:B------:R0:W-:Y:S02]  /*06f0*/  STG.E.64 desc[UR6][R2.64+0x38], R6 ;  /* 0x0000380602007986 */ /* 0x0001e4000c101b06 */
[----:B------:R-:W-:-:S03]  /*0700*/  IMAD.X R9, RZ, RZ, R3, P0 ;  /* 0x000000ffff097224 */ /* 0x000fc600000e0603 */
[----:B------:R-:W-:Y:S05]  /*0710*/  BRA.U UP0, `(.L_x_0) ;  /* 0xfffffff900647547 */ /* 0x000fea000b83ffff */
[----:B------:R-:W-:Y:S05]  /*0720*/  EXIT ;  /* 0x000000000000794d */ /* 0x000fea0003800000 */
.L_x_1:
[----:B------:R-:W-:-:S00]  /*0730*/  BRA `(.L_x_1) ;  /* 0xfffffffc00fc7947 */ /* 0x000fc0000383ffff */
[----:B------:R-:W-:-:S00]  /*0740*/  NOP ;  /* 0x0000000000007918 */ /* 0x000fc00000000000 */
        /* <DEDUP_REMOVED lines=11> */
.L_x_3:


//--------------------- .text._Z23measure_initial_latencyPViPyii --------------------------
	.section	.text._Z23measure_initial_latencyPViPyii,"ax",@progbits
	.align	128
        .global         _Z23measure_initial_latencyPViPyii
        .type           _Z23measure_initial_latencyPViPyii,@function
        .size           _Z23measure_initial_latencyPViPyii,(.L_x_4 - _Z23measure_initial_latencyPViPyii)
        .other          _Z23measure_initial_latencyPViPyii,@"STO_CUDA_ENTRY STV_DEFAULT"
_Z23measure_initial_latencyPViPyii:
.text._Z23measure_initial_latencyPViPyii:
[----:B------:R-:W-:Y:S08]  /*0000*/  LDC R1, c[0x0][0x37c] ;  /* 0x0000df00ff017b82 */ /* 0x000ff00000000800 */
[----:B------:R-:W0:Y:S01]  /*0010*/  LDC.64 R2, c[0x0][0x380] ;  /* 0x0000e000ff027b82 */ /* 0x000e220000000a00 */
[----:B------:R-:W1:Y:S07]  /*0020*/  LDCU.64 UR4, c[0x0][0x358] ;  /* 0x00006b00ff0477ac */ /* 0x000e6e0008000a00 */
[----:B------:R-:W0:Y:S08]  /*0030*/  LDC.64 R8, c[0x0][0x390] ;  /* 0x0000e400ff087b82 */ /* 0x000e300000000a00 */
[----:B------:R-:W2:Y:S01]  /*0040*/  LDC.64 R6, c[0x0][0x388] ;  /* 0x0000e200ff067b82 */ /* 0x000ea20000000a00 */
[----:B0-----:R-:W-:-:S05]  /*0050*/  IMAD.WIDE R2, R8, 0x4, R2 ;  /* 0x0000000408027825 */ /* 0x001fca00078e0202 */
[----:B-1----:R0:W-:Y:S01]  /*0060*/  LDG.E.STRONG.SYS R0, desc[UR4][R2.64] ;  /* 0x0000000402007981 */ /* 0x0021e2000c1f5900 */
[----:B------:R-:W-:Y:S01]  /*0070*/  CS2R R4, SR_CLOCKLO ;  /* 0x0000000000047805 */ /* 0x000fe20000015000 */
[----:B0-----:R-:W-:-:S06]  /*0080*/  IMAD.WIDE R2, R9, 0x4, R2 ;  /* 0x0000000409027825 */ /* 0x001fcc00078e0202 */
[----:B------:R0:W0:Y:S02]  /*0090*/  LDG.E.STRONG.SYS R2, desc[UR4][R2.64] ;  /* 0x0000000402027981 */ /* 0x000024000c1f5900 */
[----:B0-----:R-:W-:-:S06]  /*00a0*/  CS2R R2, SR_CLOCKLO ;  /* 0x0000000000027805 */ /* 0x001fcc0000015000 */
[----:B------:R-:W-:-:S04]  /*00b0*/  IADD3 R4, P0, PT, -R4, R2, RZ ;  /* 0x0000000204047210 */ /* 0x000fc80007f1e1ff */
[----:B------:R-:W-:Y:S01]  /*00c0*/  IADD3.X R5, PT, PT, ~R5, R3, RZ, P0, !PT ;  /* 0x0000000305057210 */ /* 0x000fe200007fe5ff */
[----:B--2---:R-:W-:-:S05]  /*00d0*/  IMAD.WIDE R2, R8, 0x8, R6 ;  /* 0x0000000808027825 */ /* 0x004fca00078e0206 */
[----:B------:R-:W-:Y:S01]  /*00e0*/  STG.E.64 desc[UR4][R2.64], R4 ;  /* 0x0000000402007986 */ /* 0x000fe2000c101b04 */
[----:B------:R-:W-:Y:S05]  /*00f0*/  EXIT ;  /* 0x000000000000794d */ /* 0x000fea0003800000 */
.L_x_2:
        /* <DEDUP_REMOVED lines=16> */
.L_x_4:


//--------------------- .nv.global.init           --------------------------
	.section	.nv.global.init,"aw",@progbits
	.align	4
.nv.global.init:
	.type		mrg32k3aM1SubSeq,@object
	.size		mrg32k3aM1SubSeq,(mrg32k3aM2SubSeq - mrg32k3aM1SubSeq)
mrg32k3aM1SubSeq:
        /*0000*/ 	.byte	0x0b, 0xcc, 0xee, 0x04, 0x73, 0x29, 0x8b, 0x6f, 0xf6, 0x53, 0x03, 0xf6, 0x23, 0xf6, 0xea, 0xda
        /* <DEDUP_REMOVED lines=125> */
	.type		mrg32k3aM2SubSeq,@object
	.size		mrg32k3aM2SubSeq,(mrg32k3aM1 - mrg32k3aM2SubSeq)
mrg32k3aM2SubSeq:
        /* <DEDUP_REMOVED lines=126> */
	.type		mrg32k3aM1,@object
	.size		mrg32k3aM1,(mrg32k3aM1Seq - mrg32k3aM1)
mrg32k3aM1:
        /* <DEDUP_REMOVED lines=144> */
	.type		mrg32k3aM1Seq,@object
	.size		mrg32k3aM1Seq,(mrg32k3aM2 - mrg32k3aM1Seq)
mrg32k3aM1Seq:
        /* <DEDUP_REMOVED lines=144> */
	.type		mrg32k3aM2,@object
	.size		mrg32k3aM2,(mrg32k3aM2Seq - mrg32k3aM2)
mrg32k3aM2:
        /* <DEDUP_REMOVED lines=144> */
	.type		mrg32k3aM2Seq,@object
	.size		mrg32k3aM2Seq,(precalc_xorwow_matrix - mrg32k3aM2Seq)
mrg32k3aM2Seq:
        /* <DEDUP_REMOVED lines=144> */
	.type		precalc_xorwow_matrix,@object
	.size		precalc_xorwow_matrix,(precalc_xorwow_offset_matrix - precalc_xorwow_matrix)
precalc_xorwow_matrix:
        /* <DEDUP_REMOVED lines=6400> */
	.type		precalc_xorwow_offset_matrix,@object
	.size		precalc_xorwow_offset_matrix,(.L_1 - precalc_xorwow_offset_matrix)
precalc_xorwow_offset_matrix:
        /* <DEDUP_REMOVED lines=6400> */
.L_1:


//--------------------- .nv.shared.reserved.0     --------------------------
	.section	.nv.shared.reserved.0,"aw",@nobits
	.weak		__nv_reservedSMEM_offset_0_alias
	.size		__nv_reservedSMEM_offset_0_alias, 0, 64
	.other		__nv_reservedSMEM_offset_0_alias,@"STO_CUDA_RESERVED_SHARED STV_DEFAULT"
__nv_reservedSMEM_offset_0_alias:
	.zero		0
	.zero		64


//--------------------- .nv.constant0._Z24measure_repeated_latencyPViPyi --------------------------
	.section	.nv.constant0._Z24measure_repeated_latencyPViPyi,"a",@progbits
	.sectionflags	@""
	.align	4
.nv.constant0._Z24measure_repeated_latencyPViPyi:
	.zero		916


//--------------------- .nv.constant0._Z23measure_initial_latencyPViPyii --------------------------
	.section	.nv.constant0._Z23measure_initial_latencyPViPyii,"a",@progbits
	.sectionflags	@""
	.align	4
.nv.constant0._Z23measure_initial_latencyPViPyii:
	.zero		920


//--------------------- SYMBOLS --------------------------

	.type		.nv.reservedSmem.offset0,@object
	.size		.nv.reservedSmem.offset0,0x4
